//
// Generated by NVIDIA NVVM Compiler
//
// Compiler Build ID: CL-36424714
// Cuda compilation tools, release 13.0, V13.0.88
// Based on NVVM 20.0.0
//

.version 9.0
.target sm_100
.address_size 64

	// .globl	_Z16simple_wmma_gemmP6__halfS0_PfS1_iiiff

.visible .entry _Z16simple_wmma_gemmP6__halfS0_PfS1_iiiff(
	.param .u64 .ptr .align 1 _Z16simple_wmma_gemmP6__halfS0_PfS1_iiiff_param_0,
	.param .u64 .ptr .align 1 _Z16simple_wmma_gemmP6__halfS0_PfS1_iiiff_param_1,
	.param .u64 .ptr .align 1 _Z16simple_wmma_gemmP6__halfS0_PfS1_iiiff_param_2,
	.param .u64 .ptr .align 1 _Z16simple_wmma_gemmP6__halfS0_PfS1_iiiff_param_3,
	.param .u32 _Z16simple_wmma_gemmP6__halfS0_PfS1_iiiff_param_4,
	.param .u32 _Z16simple_wmma_gemmP6__halfS0_PfS1_iiiff_param_5,
	.param .u32 _Z16simple_wmma_gemmP6__halfS0_PfS1_iiiff_param_6,
	.param .f32 _Z16simple_wmma_gemmP6__halfS0_PfS1_iiiff_param_7,
	.param .f32 _Z16simple_wmma_gemmP6__halfS0_PfS1_iiiff_param_8
)
{
	.reg .pred 	%p<17>;
	.reg .b32 	%r<134>;
	.reg .b32 	%f<187>;
	.reg .b64 	%rd<43>;

	ld.param.u64 	%rd5, [_Z16simple_wmma_gemmP6__halfS0_PfS1_iiiff_param_0];
	ld.param.u64 	%rd6, [_Z16simple_wmma_gemmP6__halfS0_PfS1_iiiff_param_1];
	ld.param.u32 	%r28, [_Z16simple_wmma_gemmP6__halfS0_PfS1_iiiff_param_4];
	ld.param.u32 	%r29, [_Z16simple_wmma_gemmP6__halfS0_PfS1_iiiff_param_5];
	ld.param.u32 	%r30, [_Z16simple_wmma_gemmP6__halfS0_PfS1_iiiff_param_6];
	cvta.to.global.u64 	%rd1, %rd6;
	cvta.to.global.u64 	%rd2, %rd5;
	mov.u32 	%r31, %ctaid.x;
	mov.u32 	%r32, %ntid.x;
	mov.u32 	%r33, %tid.x;
	mad.lo.s32 	%r34, %r31, %r32, %r33;
	shr.u32 	%r1, %r34, 5;
	mov.u32 	%r35, %ctaid.y;
	mov.u32 	%r36, %ntid.y;
	mov.u32 	%r37, %tid.y;
	mad.lo.s32 	%r2, %r35, %r36, %r37;
	setp.lt.s32 	%p2, %r30, 1;
	@%p2 bra 	$L__BB0_17;
	shl.b32 	%r39, %r1, 4;
	shl.b32 	%r40, %r2, 4;
	setp.lt.s32 	%p3, %r39, %r28;
	setp.lt.s32 	%p4, %r40, %r29;
	and.pred  	%p1, %p3, %p4;
	mul.lo.s32 	%r3, %r30, %r39;
	mul.lo.s32 	%r4, %r30, %r40;
	add.s32 	%r41, %r30, -1;
	shr.u32 	%r42, %r41, 4;
	add.s32 	%r5, %r42, 1;
	and.b32  	%r6, %r5, 3;
	setp.lt.u32 	%p5, %r30, 49;
	mov.b32 	%r130, 0;
	mov.f32 	%f131, 0f00000000;
	mov.f32 	%f132, %f131;
	mov.f32 	%f133, %f131;
	mov.f32 	%f134, %f131;
	mov.f32 	%f135, %f131;
	mov.f32 	%f136, %f131;
	mov.f32 	%f137, %f131;
	mov.f32 	%f138, %f131;
	@%p5 bra 	$L__BB0_12;
	and.b32  	%r44, %r5, 536870908;
	neg.s32 	%r126, %r44;
	mov.b32 	%r130, 0;
	mov.f32 	%f131, 0f00000000;
	not.pred 	%p6, %p1;
	mov.u32 	%r127, %r3;
	mov.u32 	%r128, %r4;
$L__BB0_3:
	@%p6 bra 	$L__BB0_5;
	mul.wide.u32 	%rd7, %r127, 2;
	add.s64 	%rd8, %rd2, %rd7;
	wmma.load.a.sync.aligned.row.m16n16k16.global.f16 	{%r45, %r46, %r47, %r48, %r49, %r50, %r51, %r52}, [%rd8], %r30;
	mul.wide.u32 	%rd9, %r128, 2;
	add.s64 	%rd10, %rd1, %rd9;
	wmma.load.b.sync.aligned.col.m16n16k16.global.f16 	{%r53, %r54, %r55, %r56, %r57, %r58, %r59, %r60}, [%rd10], %r30;
	wmma.mma.sync.aligned.row.col.m16n16k16.f32.f32 {%f138, %f137, %f136, %f135, %f134, %f133, %f132, %f131}, {%r45, %r46, %r47, %r48, %r49, %r50, %r51, %r52}, {%r53, %r54, %r55, %r56, %r57, %r58, %r59, %r60}, {%f138, %f137, %f136, %f135, %f134, %f133, %f132, %f131};
$L__BB0_5:
	@%p6 bra 	$L__BB0_7;
	mul.wide.u32 	%rd11, %r127, 2;
	add.s64 	%rd12, %rd2, %rd11;
	add.s64 	%rd13, %rd12, 32;
	wmma.load.a.sync.aligned.row.m16n16k16.global.f16 	{%r61, %r62, %r63, %r64, %r65, %r66, %r67, %r68}, [%rd13], %r30;
	mul.wide.u32 	%rd14, %r128, 2;
	add.s64 	%rd15, %rd1, %rd14;
	add.s64 	%rd16, %rd15, 32;
	wmma.load.b.sync.aligned.col.m16n16k16.global.f16 	{%r69, %r70, %r71, %r72, %r73, %r74, %r75, %r76}, [%rd16], %r30;
	wmma.mma.sync.aligned.row.col.m16n16k16.f32.f32 {%f138, %f137, %f136, %f135, %f134, %f133, %f132, %f131}, {%r61, %r62, %r63, %r64, %r65, %r66, %r67, %r68}, {%r69, %r70, %r71, %r72, %r73, %r74, %r75, %r76}, {%f138, %f137, %f136, %f135, %f134, %f133, %f132, %f131};
$L__BB0_7:
	@%p6 bra 	$L__BB0_9;
	mul.wide.u32 	%rd17, %r127, 2;
	add.s64 	%rd18, %rd2, %rd17;
	add.s64 	%rd19, %rd18, 64;
	wmma.load.a.sync.aligned.row.m16n16k16.global.f16 	{%r77, %r78, %r79, %r80, %r81, %r82, %r83, %r84}, [%rd19], %r30;
	mul.wide.u32 	%rd20, %r128, 2;
	add.s64 	%rd21, %rd1, %rd20;
	add.s64 	%rd22, %rd21, 64;
	wmma.load.b.sync.aligned.col.m16n16k16.global.f16 	{%r85, %r86, %r87, %r88, %r89, %r90, %r91, %r92}, [%rd22], %r30;
	wmma.mma.sync.aligned.row.col.m16n16k16.f32.f32 {%f138, %f137, %f136, %f135, %f134, %f133, %f132, %f131}, {%r77, %r78, %r79, %r80, %r81, %r82, %r83, %r84}, {%r85, %r86, %r87, %r88, %r89, %r90, %r91, %r92}, {%f138, %f137, %f136, %f135, %f134, %f133, %f132, %f131};
$L__BB0_9:
	@%p6 bra 	$L__BB0_11;
	mul.wide.u32 	%rd23, %r127, 2;
	add.s64 	%rd24, %rd2, %rd23;
	add.s64 	%rd25, %rd24, 96;
	wmma.load.a.sync.aligned.row.m16n16k16.global.f16 	{%r93, %r94, %r95, %r96, %r97, %r98, %r99, %r100}, [%rd25], %r30;
	mul.wide.u32 	%rd26, %r128, 2;
	add.s64 	%rd27, %rd1, %rd26;
	add.s64 	%rd28, %rd27, 96;
	wmma.load.b.sync.aligned.col.m16n16k16.global.f16 	{%r101, %r102, %r103, %r104, %r105, %r106, %r107, %r108}, [%rd28], %r30;
	wmma.mma.sync.aligned.row.col.m16n16k16.f32.f32 {%f138, %f137, %f136, %f135, %f134, %f133, %f132, %f131}, {%r93, %r94, %r95, %r96, %r97, %r98, %r99, %r100}, {%r101, %r102, %r103, %r104, %r105, %r106, %r107, %r108}, {%f138, %f137, %f136, %f135, %f134, %f133, %f132, %f131};
$L__BB0_11:
	add.s32 	%r130, %r130, 64;
	add.s32 	%r128, %r128, 64;
	add.s32 	%r127, %r127, 64;
	add.s32 	%r126, %r126, 4;
	setp.ne.s32 	%p10, %r126, 0;
	@%p10 bra 	$L__BB0_3;
$L__BB0_12:
	setp.eq.s32 	%p11, %r6, 0;
	@%p11 bra 	$L__BB0_17;
	add.s32 	%r133, %r130, %r4;
	add.s32 	%r132, %r130, %r3;
	neg.s32 	%r131, %r6;
	not.pred 	%p12, %p1;
$L__BB0_14:
	.pragma "nounroll";
	@%p12 bra 	$L__BB0_16;
	mul.wide.u32 	%rd29, %r132, 2;
	add.s64 	%rd30, %rd2, %rd29;
	wmma.load.a.sync.aligned.row.m16n16k16.global.f16 	{%r109, %r110, %r111, %r112, %r113, %r114, %r115, %r116}, [%rd30], %r30;
	mul.wide.u32 	%rd31, %r133, 2;
	add.s64 	%rd32, %rd1, %rd31;
	wmma.load.b.sync.aligned.col.m16n16k16.global.f16 	{%r117, %r118, %r119, %r120, %r121, %r122, %r123, %r124}, [%rd32], %r30;
	wmma.mma.sync.aligned.row.col.m16n16k16.f32.f32 {%f138, %f137, %f136, %f135, %f134, %f133, %f132, %f131}, {%r109, %r110, %r111, %r112, %r113, %r114, %r115, %r116}, {%r117, %r118, %r119, %r120, %r121, %r122, %r123, %r124}, {%f138, %f137, %f136, %f135, %f134, %f133, %f132, %f131};
$L__BB0_16:
	add.s32 	%r133, %r133, 16;
	add.s32 	%r132, %r132, 16;
	add.s32 	%r131, %r131, 1;
	setp.ne.s32 	%p13, %r131, 0;
	@%p13 bra 	$L__BB0_14;
$L__BB0_17:
	shl.b32 	%r26, %r2, 4;
	shl.b32 	%r27, %r1, 4;
	setp.ge.s32 	%p14, %r27, %r28;
	setp.ge.s32 	%p15, %r26, %r29;
	or.pred  	%p16, %p14, %p15;
	@%p16 bra 	$L__BB0_19;
	ld.param.u64 	%rd42, [_Z16simple_wmma_gemmP6__halfS0_PfS1_iiiff_param_3];
	ld.param.u64 	%rd41, [_Z16simple_wmma_gemmP6__halfS0_PfS1_iiiff_param_2];
	cvt.u64.u32 	%rd33, %r26;
	mul.lo.s32 	%r125, %r29, %r27;
	cvt.u64.u32 	%rd34, %r125;
	add.s64 	%rd35, %rd34, %rd33;
	cvta.to.global.u64 	%rd36, %rd41;
	shl.b64 	%rd37, %rd35, 2;
	add.s64 	%rd38, %rd36, %rd37;
	wmma.load.c.sync.aligned.row.m16n16k16.global.f32 	{%f107, %f108, %f109, %f110, %f111, %f112, %f113, %f114}, [%rd38], %r29;
	wmma.load.c.sync.aligned.row.m16n16k16.global.f32 	{%f115, %f116, %f117, %f118, %f119, %f120, %f121, %f122}, [%rd38], %r29;
	cvta.to.global.u64 	%rd39, %rd42;
	add.s64 	%rd40, %rd39, %rd37;
	wmma.store.d.sync.aligned.col.m16n16k16.global.f32 	[%rd40], {%f115, %f116, %f117, %f118, %f119, %f120, %f121, %f122}, %r29;
$L__BB0_19:
	ret;

}


// ===== COMPILED SASS (sm_100) =====

	.target	sm_100

	.elftype	@"ET_EXEC"


//--------------------- .note.nv.tkinfo           --------------------------
	.section	.note.nv.tkinfo,"",@"SHT_NOTE"
	.sectionflags	@"SHF_NOTE_NV_TKINFO"
	.tkinfo
        /*0018*/ 	.word	0x00000002
        /*0030*/ 	.string	""
        /*0030*/ 	.string	"ptxas"
        /*0030*/ 	.string	"Cuda compilation tools, release 13.0, V13.0.88"
        /*0030*/ 	.string	"Build cuda_13.0.r13.0/compiler.36424714_0"
        /*0030*/ 	.string	"-arch sm_100 -m 64 "



//--------------------- .note.nv.cuinfo           --------------------------
	.section	.note.nv.cuinfo,"",@"SHT_NOTE"
	.sectionflags	@"SHF_NOTE_NV_CUINFO"
        /*0018*/ 	.short	0x0002
        /*001a*/ 	.short	0x0064
        /*001c*/ 	.short	0x0082
	.zero		2


//--------------------- .nv.info                  --------------------------
	.section	.nv.info,"",@"SHT_CUDA_INFO"
	.align	4


	//----- nvinfo : EIATTR_REGCOUNT
	.align		4
        /*0000*/ 	.byte	0x04, 0x2f
        /*0002*/ 	.short	(.L_1 - .L_0)
	.align		4
.L_0:
        /*0004*/ 	.word	index@(_Z16simple_wmma_gemmP6__halfS0_PfS1_iiiff)
        /*0008*/ 	.word	0x0000001c


	//----- nvinfo : EIATTR_FRAME_SIZE
	.align		4
.L_1:
        /*000c*/ 	.byte	0x04, 0x11
        /*000e*/ 	.short	(.L_3 - .L_2)
	.align		4
.L_2:
        /*0010*/ 	.word	index@(_Z16simple_wmma_gemmP6__halfS0_PfS1_iiiff)
        /*0014*/ 	.word	0x00000000


	//----- nvinfo : EIATTR_MIN_STACK_SIZE
	.align		4
.L_3:
        /*0018*/ 	.byte	0x04, 0x12
        /*001a*/ 	.short	(.L_5 - .L_4)
	.align		4
.L_4:
        /*001c*/ 	.word	index@(_Z16simple_wmma_gemmP6__halfS0_PfS1_iiiff)
        /*0020*/ 	.word	0x00000000
.L_5:


//--------------------- .nv.compat                --------------------------
	.section	.nv.compat,"",@"SHT_CUDA_COMPAT_INFO"
	.align	4
        /*0000*/ 	.byte	0x02, 0x09, 0x00, 0x00, 0x02, 0x02, 0x01, 0x00, 0x02, 0x05, 0x05, 0x00, 0x03, 0x07, 0x01, 0x01
        /*0010*/ 	.byte	0x02, 0x03, 0x00, 0x00, 0x02, 0x06, 0x01, 0x00, 0x04, 0x0b, 0x08, 0x00, 0x09, 0x00, 0x00, 0x00
        /*0020*/ 	.byte	0x00, 0x00, 0x00, 0x00


//--------------------- .nv.info._Z16simple_wmma_gemmP6__halfS0_PfS1_iiiff --------------------------
	.section	.nv.info._Z16simple_wmma_gemmP6__halfS0_PfS1_iiiff,"",@"SHT_CUDA_INFO"
	.sectionflags	@""
	.align	4


	//----- nvinfo : EIATTR_CUDA_API_VERSION
	.align		4
        /*0000*/ 	.byte	0x04, 0x37
        /*0002*/ 	.short	(.L_7 - .L_6)
.L_6:
        /*0004*/ 	.word	0x00000082


	//----- nvinfo : EIATTR_KPARAM_INFO
	.align		4
.L_7:
        /*0008*/ 	.byte	0x04, 0x17
        /*000a*/ 	.short	(.L_9 - .L_8)
.L_8:
        /*000c*/ 	.word	0x00000000
        /*0010*/ 	.short	0x0008
        /*0012*/ 	.short	0x0030
        /*0014*/ 	.byte	0x00, 0xf0, 0x11, 0x00


	//----- nvinfo : EIATTR_KPARAM_INFO
	.align		4
.L_9:
        /*0018*/ 	.byte	0x04, 0x17
        /*001a*/ 	.short	(.L_11 - .L_10)
.L_10:
        /*001c*/ 	.word	0x00000000
        /*0020*/ 	.short	0x0007
        /*0022*/ 	.short	0x002c
        /*0024*/ 	.byte	0x00, 0xf0, 0x11, 0x00


	//----- nvinfo : EIATTR_KPARAM_INFO
	.align		4
.L_11:
        /*0028*/ 	.byte	0x04, 0x17
        /*002a*/ 	.short	(.L_13 - .L_12)
.L_12:
        /*002c*/ 	.word	0x00000000
        /*0030*/ 	.short	0x0006
        /*0032*/ 	.short	0x0028
        /*0034*/ 	.byte	0x00, 0xf0, 0x11, 0x00


	//----- nvinfo : EIATTR_KPARAM_INFO
	.align		4
.L_13:
        /*0038*/ 	.byte	0x04, 0x17
        /*003a*/ 	.short	(.L_15 - .L_14)
.L_14:
        /*003c*/ 	.word	0x00000000
        /*0040*/ 	.short	0x0005
        /*0042*/ 	.short	0x0024
        /*0044*/ 	.byte	0x00, 0xf0, 0x11, 0x00


	//----- nvinfo : EIATTR_KPARAM_INFO
	.align		4
.L_15:
        /*0048*/ 	.byte	0x04, 0x17
        /*004a*/ 	.short	(.L_17 - .L_16)
.L_16:
        /*004c*/ 	.word	0x00000000
        /*0050*/ 	.short	0x0004
        /*0052*/ 	.short	0x0020
        /*0054*/ 	.byte	0x00, 0xf0, 0x11, 0x00


	//----- nvinfo : EIATTR_KPARAM_INFO
	.align		4
.L_17:
        /*0058*/ 	.byte	0x04, 0x17
        /*005a*/ 	.short	(.L_19 - .L_18)
.L_18:
        /*005c*/ 	.word	0x00000000
        /*0060*/ 	.short	0x0003
        /*0062*/ 	.short	0x0018
        /*0064*/ 	.byte	0x00, 0xf5, 0x21, 0x00


	//----- nvinfo : EIATTR_KPARAM_INFO
	.align		4
.L_19:
        /*0068*/ 	.byte	0x04, 0x17
        /*006a*/ 	.short	(.L_21 - .L_20)
.L_20:
        /*006c*/ 	.word	0x00000000
        /*0070*/ 	.short	0x0002
        /*0072*/ 	.short	0x0010
        /*0074*/ 	.byte	0x00, 0xf5, 0x21, 0x00


	//----- nvinfo : EIATTR_KPARAM_INFO
	.align		4
.L_21:
        /*0078*/ 	.byte	0x04, 0x17
        /*007a*/ 	.short	(.L_23 - .L_22)
.L_22:
        /*007c*/ 	.word	0x00000000
        /*0080*/ 	.short	0x0001
        /*0082*/ 	.short	0x0008
        /*0084*/ 	.byte	0x00, 0xf5, 0x21, 0x00


	//----- nvinfo : EIATTR_KPARAM_INFO
	.align		4
.L_23:
        /*0088*/ 	.byte	0x04, 0x17
        /*008a*/ 	.short	(.L_25 - .L_24)
.L_24:
        /*008c*/ 	.word	0x00000000
        /*0090*/ 	.short	0x0000
        /*0092*/ 	.short	0x0000
        /*0094*/ 	.byte	0x00, 0xf5, 0x21, 0x00


	//----- nvinfo : EIATTR_SPARSE_MMA_MASK
	.align		4
.L_25:
        /*0098*/ 	.byte	0x03, 0x50
        /*009a*/ 	.short	0x0000


	//----- nvinfo : EIATTR_WMMA_USED
	.align		4
        /*009c*/ 	.byte	0x01, 0x2b
	.zero		2


	//----- nvinfo : EIATTR_MAXREG_COUNT
	.align		4
        /*00a0*/ 	.byte	0x03, 0x1b
        /*00a2*/ 	.short	0x00ff


	//----- nvinfo : EIATTR_MERCURY_ISA_VERSION
	.align		4
        /*00a4*/ 	.byte	0x03, 0x5f
        /*00a6*/ 	.short	0x0101


	//----- nvinfo : EIATTR_VRC_CTA_INIT_COUNT
	.align		4
        /*00a8*/ 	.byte	0x02, 0x4a
	.zero		1
	.zero		1


	//----- nvinfo : EIATTR_EXIT_INSTR_OFFSETS
	.align		4
        /*00ac*/ 	.byte	0x04, 0x1c
        /*00ae*/ 	.short	(.L_27 - .L_26)


	//   ....[0]....
.L_26:
        /*00b0*/ 	.word	0x00000330


	//   ....[1]....
        /*00b4*/ 	.word	0x00000620


	//----- nvinfo : EIATTR_CRS_STACK_SIZE
	.align		4
.L_27:
        /*00b8*/ 	.byte	0x04, 0x1e
        /*00ba*/ 	.short	(.L_29 - .L_28)
.L_28:
        /*00bc*/ 	.word	0x00000000


	//----- nvinfo : EIATTR_CBANK_PARAM_SIZE
	.align		4
.L_29:
        /*00c0*/ 	.byte	0x03, 0x19
        /*00c2*/ 	.short	0x0034


	//----- nvinfo : EIATTR_PARAM_CBANK
	.align		4
        /*00c4*/ 	.byte	0x04, 0x0a
        /*00c6*/ 	.short	(.L_31 - .L_30)
	.align		4
.L_30:
        /*00c8*/ 	.word	index@(.nv.constant0._Z16simple_wmma_gemmP6__halfS0_PfS1_iiiff)
        /*00cc*/ 	.short	0x0380
        /*00ce*/ 	.short	0x0034


	//----- nvinfo : EIATTR_SW_WAR
	.align		4
.L_31:
        /*00d0*/ 	.byte	0x04, 0x36
        /*00d2*/ 	.short	(.L_33 - .L_32)
.L_32:
        /*00d4*/ 	.word	0x00000008
.L_33:


//--------------------- .nv.callgraph             --------------------------
	.section	.nv.callgraph,"",@"SHT_CUDA_CALLGRAPH"
	.align	4
	.sectionentsize	8
	.align		4
        /*0000*/ 	.word	0x00000000
	.align		4
        /*0004*/ 	.word	0xffffffff
	.align		4
        /*0008*/ 	.word	0x00000000
	.align		4
        /*000c*/ 	.word	0xfffffffe
	.align		4
        /*0010*/ 	.word	0x00000000
	.align		4
        /*0014*/ 	.word	0xfffffffd
	.align		4
        /*0018*/ 	.word	0x00000000
	.align		4
        /*001c*/ 	.word	0xfffffffc


//--------------------- .text._Z16simple_wmma_gemmP6__halfS0_PfS1_iiiff --------------------------
	.section	.text._Z16simple_wmma_gemmP6__halfS0_PfS1_iiiff,"ax",@progbits
	.align	128
        .global         _Z16simple_wmma_gemmP6__halfS0_PfS1_iiiff
        .type           _Z16simple_wmma_gemmP6__halfS0_PfS1_iiiff,@function
        .size           _Z16simple_wmma_gemmP6__halfS0_PfS1_iiiff,(.L_x_6 - _Z16simple_wmma_gemmP6__halfS0_PfS1_iiiff)
        .other          _Z16simple_wmma_gemmP6__halfS0_PfS1_iiiff,@"STO_CUDA_ENTRY STV_DEFAULT"
_Z16simple_wmma_gemmP6__halfS0_PfS1_iiiff:
.text._Z16simple_wmma_gemmP6__halfS0_PfS1_iiiff:
[----:B------:R-:W-:Y:S01]  /*0000*/  LDC R1, c[0x0][0x37c] ;  /* 0x0000df00ff017b82 */ /* 0x000fe20000000800 */
[----:B------:R-:W0:Y:S07]  /*0010*/  S2R R3, SR_TID.X ;  /* 0x0000000000037919 */ /* 0x000e2e0000002100 */
[----:B------:R-:W0:Y:S01]  /*0020*/  S2UR UR4, SR_CTAID.X ;  /* 0x00000000000479c3 */ /* 0x000e220000002500 */
[----:B------:R-:W1:Y:S01]  /*0030*/  LDCU UR8, c[0x0][0x3a8] ;  /* 0x00007500ff0877ac */ /* 0x000e620008000800 */
[----:B------:R-:W2:Y:S01]  /*0040*/  S2R R5, SR_TID.Y ;  /* 0x0000000000057919 */ /* 0x000ea20000002200 */
[----:B------:R-:W3:Y:S05]  /*0050*/  LDCU.64 UR6, c[0x0][0x358] ;  /* 0x00006b00ff0677ac */ /* 0x000eea0008000a00 */
[----:B------:R-:W0:Y:S08]  /*0060*/  LDC R0, c[0x0][0x360] ;  /* 0x0000d800ff007b82 */ /* 0x000e300000000800 */
[----:B------:R-:W2:Y:S01]  /*0070*/  S2UR UR5, SR_CTAID.Y ;  /* 0x00000000000579c3 */ /* 0x000ea20000002600 */
[----:B-1----:R-:W-:-:S07]  /*0080*/  UISETP.GE.AND UP0, UPT, UR8, 0x1, UPT ;  /* 0x000000010800788c */ /* 0x002fce000bf06270 */
[----:B------:R-:W2:Y:S01]  /*0090*/  LDC R4, c[0x0][0x364] ;  /* 0x0000d900ff047b82 */ /* 0x000ea20000000800 */
[----:B0-----:R-:W-:-:S05]  /*00a0*/  IMAD R0, R0, UR4, R3 ;  /* 0x0000000400007c24 */ /* 0x001fca000f8e0203 */
[----:B------:R-:W-:Y:S01]  /*00b0*/  SHF.R.U32.HI R0, RZ, 0x5, R0 ;  /* 0x00000005ff007819 */ /* 0x000fe20000011600 */
[----:B--2---:R-:W-:Y:S01]  /*00c0*/  IMAD R4, R4, UR5, R5 ;  /* 0x0000000504047c24 */ /* 0x004fe2000f8e0205 */
[----:B---3--:R-:W-:Y:S06]  /*00d0*/  BRA.U !UP0, `(.L_x_0) ;  /* 0x0000000108807547 */ /* 0x008fec000b800000 */
[----:B------:R-:W0:Y:S01]  /*00e0*/  LDCU.64 UR10, c[0x0][0x3a0] ;  /* 0x00007400ff0a77ac */ /* 0x000e220008000a00 */
[----:B------:R-:W-:Y:S01]  /*00f0*/  IMAD.SHL.U32 R2, R4, 0x10, RZ ;  /* 0x0000001004027824 */ /* 0x000fe200078e00ff */
[----:B------:R-:W-:Y:S02]  /*0100*/  UISETP.GE.U32.AND UP0, UPT, UR8, 0x31, UPT ;  /* 0x000000310800788c */ /* 0x000fe4000bf06070 */
[----:B------:R-:W-:-:S04]  /*0110*/  UIADD3 UR4, UPT, UPT, UR8, -0x1, URZ ;  /* 0xffffffff08047890 */ /* 0x000fc8000fffe0ff */
[----:B------:R-:W-:-:S04]  /*0120*/  ULEA.HI UR4, UR4, 0x1, URZ, 0x1c ;  /* 0x0000000104047891 */ /* 0x000fc8000f8fe0ff */
[----:B------:R-:W-:Y:S01]  /*0130*/  ULOP3.LUT UR5, UR4, 0x3, URZ, 0xc0, !UPT ;  /* 0x0000000304057892 */ /* 0x000fe2000f8ec0ff */
[----:B0-----:R-:W-:Y:S01]  /*0140*/  ISETP.GE.AND P0, PT, R2, UR11, PT ;  /* 0x0000000b02007c0c */ /* 0x001fe2000bf06270 */
[----:B------:R-:W-:-:S05]  /*0150*/  IMAD.SHL.U32 R2, R0, 0x10, RZ ;  /* 0x0000001000027824 */ /* 0x000fca00078e00ff */
[----:B------:R-:W-:Y:S01]  /*0160*/  ISETP.LT.AND P0, PT, R2, UR10, !P0 ;  /* 0x0000000a02007c0c */ /* 0x000fe2000c701270 */
[----:B------:R-:W-:-:S12]  /*0170*/  BRA.U !UP0, `(.L_x_1) ;  /* 0x0000000108307547 */ /* 0x000fd8000b800000 */
[----:B------:R-:W-:Y:S01]  /*0180*/  ULOP3.LUT UR4, UR4, 0x1ffffffc, URZ, 0xc0, !UPT ;  /* 0x1ffffffc04047892 */ /* 0x000fe2000f8ec0ff */
[----:B------:R-:W-:Y:S03]  /*0190*/  BSSY B0, `(.L_x_1) ;  /* 0x000000a000007945 */ /* 0x000fe60003800000 */
[----:B------:R-:W-:-:S06]  /*01a0*/  UIADD3 UR4, UPT, UPT, -UR4, URZ, URZ ;  /* 0x000000ff04047290 */ /* 0x000fcc000fffe1ff */
[----:B------:R-:W-:-:S07]  /*01b0*/  IMAD.U32 R2, RZ, RZ, UR4 ;  /* 0x00000004ff027e24 */ /* 0x000fce000f8e00ff */
.L_x_2:
[----:B------:R-:W-:Y:S01]  /*01c0*/  VIADD R2, R2, 0x4 ;  /* 0x0000000402027836 */ /* 0x000fe20000000000 */
[----:B------:R-:W-:Y:S05]  /*01d0*/  @P0 WARPSYNC.ALL ;  /* 0x0000000000000948 */ /* 0x000fea0003800000 */
[----:B------:R-:W-:-:S03]  /*01e0*/  ISETP.NE.AND P1, PT, R2, RZ, PT ;  /* 0x000000ff0200720c */ /* 0x000fc60003f25270 */
[----:B------:R-:W-:Y:S08]  /*01f0*/  @P0 WARPSYNC.ALL ;  /* 0x0000000000000948 */ /* 0x000ff00003800000 */
[----:B------:R-:W-:Y:S08]  /*0200*/  @P0 WARPSYNC.ALL ;  /* 0x0000000000000948 */ /* 0x000ff00003800000 */
[----:B------:R-:W-:Y:S05]  /*0210*/  @P0 WARPSYNC.ALL ;  /* 0x0000000000000948 */ /* 0x000fea0003800000 */
[----:B------:R-:W-:Y:S05]  /*0220*/  @P1 BRA `(.L_x_2) ;  /* 0xfffffffc00e41947 */ /* 0x000fea000383ffff */
[----:B------:R-:W-:Y:S05]  /*0230*/  BSYNC B0 ;  /* 0x0000000000007941 */ /* 0x000fea0003800000 */
.L_x_1:
[----:B------:R-:W-:Y:S01]  /*0240*/  UISETP.NE.AND UP0, UPT, UR5, URZ, UPT ;  /* 0x000000ff0500728c */ /* 0x000fe2000bf05270 */
[----:B------:R-:W-:Y:S08]  /*0250*/  BSSY B0, `(.L_x_0) ;  /* 0x0000008000007945 */ /* 0x000ff00003800000 */
[----:B------:R-:W-:Y:S05]  /*0260*/  BRA.U !UP0, `(.L_x_3) ;  /* 0x0000000108187547 */ /* 0x000fea000b800000 */
[----:B------:R-:W-:-:S06]  /*0270*/  UIADD3 UR4, UPT, UPT, -UR5, URZ, URZ ;  /* 0x000000ff05047290 */ /* 0x000fcc000fffe1ff */
[----:B------:R-:W-:-:S07]  /*0280*/  MOV R2, UR4 ;  /* 0x0000000400027c02 */ /* 0x000fce0008000f00 */
.L_x_4:
[----:B------:R-:W-:Y:S01]  /*0290*/  VIADD R2, R2, 0x1 ;  /* 0x0000000102027836 */ /* 0x000fe20000000000 */
[----:B------:R-:W-:Y:S05]  /*02a0*/  @P0 WARPSYNC.ALL ;  /* 0x0000000000000948 */ /* 0x000fea0003800000 */
[----:B------:R-:W-:-:S13]  /*02b0*/  ISETP.NE.AND P1, PT, R2, RZ, PT ;  /* 0x000000ff0200720c */ /* 0x000fda0003f25270 */
[----:B------:R-:W-:Y:S05]  /*02c0*/  @P1 BRA `(.L_x_4) ;  /* 0xfffffffc00f01947 */ /* 0x000fea000383ffff */
.L_x_3:
[----:B------:R-:W-:Y:S05]  /*02d0*/  BSYNC B0 ;  /* 0x0000000000007941 */ /* 0x000fea0003800000 */
.L_x_0:
[----:B------:R-:W0:Y:S01]  /*02e0*/  LDC.64 R2, c[0x0][0x3a0] ;  /* 0x0000e800ff027b82 */ /* 0x000e220000000a00 */
[----:B------:R-:W-:Y:S02]  /*02f0*/  IMAD.SHL.U32 R6, R4, 0x10, RZ ;  /* 0x0000001004067824 */ /* 0x000fe400078e00ff */
[----:B------:R-:W-:-:S03]  /*0300*/  IMAD.SHL.U32 R0, R0, 0x10, RZ ;  /* 0x0000001000007824 */ /* 0x000fc600078e00ff */
[----:B0-----:R-:W-:-:S04]  /*0310*/  ISETP.GE.AND P0, PT, R6, R3, PT ;  /* 0x000000030600720c */ /* 0x001fc80003f06270 */
[----:B------:R-:W-:-:S13]  /*0320*/  ISETP.GE.OR P0, PT, R0, R2, P0 ;  /* 0x000000020000720c */ /* 0x000fda0000706670 */
[----:B------:R-:W-:Y:S05]  /*0330*/  @P0 EXIT ;  /* 0x000000000000094d */ /* 0x000fea0003800000 */
[----:B------:R-:W0:Y:S01]  /*0340*/  S2R R2, SR_LANEID ;  /* 0x0000000000027919 */ /* 0x000e220000000000 */
[----:B------:R-:W1:Y:S01]  /*0350*/  LDC.64 R4, c[0x0][0x390] ;  /* 0x0000e400ff047b82 */ /* 0x000e620000000a00 */
[----:B------:R-:W-:Y:S01]  /*0360*/  IMAD R7, R0, R3, RZ ;  /* 0x0000000300077224 */ /* 0x000fe200078e02ff */
[----:B------:R-:W-:-:S04]  /*0370*/  SHF.R.U32.HI R21, RZ, 0x1, R3 ;  /* 0x00000001ff157819 */ /* 0x000fc80000011603 */
[----:B------:R-:W-:Y:S02]  /*0380*/  IADD3 R0, P0, PT, R7, R6, RZ ;  /* 0x0000000607007210 */ /* 0x000fe40007f1e0ff */
[----:B------:R-:W2:Y:S02]  /*0390*/  LDC.64 R16, c[0x0][0x398] ;  /* 0x0000e600ff107b82 */ /* 0x000ea40000000a00 */
[----:B------:R-:W-:Y:S01]  /*03a0*/  IADD3.X R7, PT, PT, RZ, RZ, RZ, P0, !PT ;  /* 0x000000ffff077210 */ /* 0x000fe200007fe4ff */
[----:B------:R-:W-:-:S03]  /*03b0*/  IMAD.SHL.U32 R15, R0, 0x4, RZ ;  /* 0x00000004000f7824 */ /* 0x000fc600078e00ff */
[----:B------:R-:W-:Y:S01]  /*03c0*/  SHF.L.U64.HI R0, R0, 0x2, R7 ;  /* 0x0000000200007819 */ /* 0x000fe20000010207 */
[----:B------:R-:W-:Y:S01]  /*03d0*/  IMAD.MOV.U32 R7, RZ, RZ, RZ ;  /* 0x000000ffff077224 */ /* 0x000fe200078e00ff */
[----:B-1----:R-:W-:-:S05]  /*03e0*/  IADD3 R19, P0, PT, R15, R4, RZ ;  /* 0x000000040f137210 */ /* 0x002fca0007f1e0ff */
[----:B------:R-:W-:Y:S01]  /*03f0*/  IMAD.X R5, R0, 0x1, R5, P0 ;  /* 0x0000000100057824 */ /* 0x000fe200000e0605 */
[----:B0-----:R-:W-:Y:S02]  /*0400*/  LOP3.LUT R6, R2, 0x3, RZ, 0xc0, !PT ;  /* 0x0000000302067812 */ /* 0x001fe400078ec0ff */
[----:B------:R-:W-:-:S05]  /*0410*/  SHF.R.U32.HI R12, RZ, 0x2, R2 ;  /* 0x00000002ff0c7819 */ /* 0x000fca0000011602 */
[----:B------:R-:W-:-:S03]  /*0420*/  IMAD.WIDE.U32 R6, R12, R21, R6 ;  /* 0x000000150c067225 */ /* 0x000fc600078e0006 */
[----:B------:R-:W-:-:S04]  /*0430*/  LEA R18, P0, R6, R19, 0x3 ;  /* 0x0000001306127211 */ /* 0x000fc800078018ff */
[----:B------:R-:W-:-:S03]  /*0440*/  LEA.HI.X R19, R6, R5, R7, 0x3, P0 ;  /* 0x0000000506137211 */ /* 0x000fc600000f1c07 */
[----:B------:R-:W-:Y:S02]  /*0450*/  IMAD.WIDE.U32 R20, R21, 0x40, R18 ;  /* 0x0000004015147825 */ /* 0x000fe400078e0012 */
[----:B------:R-:W3:Y:S04]  /*0460*/  LDG.E.64 R6, desc[UR6][R18.64] ;  /* 0x0000000612067981 */ /* 0x000ee8000c1e1b00 */
[----:B------:R-:W4:Y:S04]  /*0470*/  LDG.E.64 R4, desc[UR6][R20.64] ;  /* 0x0000000614047981 */ /* 0x000f28000c1e1b00 */
[----:B------:R-:W5:Y:S04]  /*0480*/  LDG.E.64 R8, desc[UR6][R18.64+0x20] ;  /* 0x0000200612087981 */ /* 0x000f68000c1e1b00 */
[----:B------:R-:W5:Y:S01]  /*0490*/  LDG.E.64 R10, desc[UR6][R20.64+0x20] ;  /* 0x00002006140a7981 */ /* 0x000f62000c1e1b00 */
[----:B------:R-:W-:Y:S01]  /*04a0*/  SHF.L.U32 R2, R2, 0x1, RZ ;  /* 0x0000000102027819 */ /* 0x000fe200000006ff */
[----:B------:R-:W-:Y:S01]  /*04b0*/  IMAD.MOV.U32 R13, RZ, RZ, RZ ;  /* 0x000000ffff0d7224 */ /* 0x000fe200078e00ff */
[----:B--2---:R-:W-:Y:S01]  /*04c0*/  IADD3 R23, P0, PT, R15, R16, RZ ;  /* 0x000000100f177210 */ /* 0x004fe20007f1e0ff */
[----:B------:R-:W-:Y:S01]  /*04d0*/  IMAD.WIDE.U32 R14, R3, 0x4, RZ ;  /* 0x00000004030e7825 */ /* 0x000fe200078e00ff */
[----:B------:R-:W-:Y:S01]  /*04e0*/  LOP3.LUT R2, R2, 0x6, RZ, 0xe2, !PT ;  /* 0x0000000602027812 */ /* 0x000fe200078ee2ff */
[----:B------:R-:W-:Y:S05]  /*04f0*/  WARPSYNC.ALL ;  /* 0x0000000000007948 */ /* 0x000fea0003800000 */
[----:B------:R-:W-:-:S04]  /*0500*/  IMAD.WIDE.U32 R12, R2, R3, R12 ;  /* 0x00000003020c7225 */ /* 0x000fc800078e000c */
[----:B------:R-:W-:Y:S01]  /*0510*/  IMAD.X R25, R0, 0x1, R17, P0 ;  /* 0x0000000100197824 */ /* 0x000fe200000e0611 */
[----:B------:R-:W-:Y:S01]  /*0520*/  LEA R22, P0, R12, R23, 0x2 ;  /* 0x000000170c167211 */ /* 0x000fe200078010ff */
[----:B------:R-:W-:-:S03]  /*0530*/  IMAD.WIDE.U32 R16, R3, 0x20, R14 ;  /* 0x0000002003107825 */ /* 0x000fc600078e000e */
[----:B------:R-:W-:Y:S02]  /*0540*/  LEA.HI.X R23, R12, R25, R13, 0x2, P0 ;  /* 0x000000190c177211 */ /* 0x000fe400000f140d */
[-C--:B------:R-:W-:Y:S02]  /*0550*/  IADD3 R12, P0, PT, R14, R22.reuse, RZ ;  /* 0x000000160e0c7210 */ /* 0x080fe40007f1e0ff */
[----:B------:R-:W-:Y:S01]  /*0560*/  IADD3 R14, P1, PT, R16, R22, RZ ;  /* 0x00000016100e7210 */ /* 0x000fe20007f3e0ff */
[----:B------:R-:W-:Y:S01]  /*0570*/  IMAD.WIDE.U32 R2, R3, 0x20, R22 ;  /* 0x0000002003027825 */ /* 0x000fe200078e0016 */
[----:B------:R-:W-:-:S03]  /*0580*/  IADD3.X R13, PT, PT, R15, R23, RZ, P0, !PT ;  /* 0x000000170f0d7210 */ /* 0x000fc600007fe4ff */
[----:B------:R-:W-:Y:S01]  /*0590*/  IMAD.X R15, R17, 0x1, R23, P1 ;  /* 0x00000001110f7824 */ /* 0x000fe200008e0617 */
[----:B---3--:R-:W-:Y:S04]  /*05a0*/  STG.E desc[UR6][R22.64], R6 ;  /* 0x0000000616007986 */ /* 0x008fe8000c101906 */
[----:B------:R-:W-:Y:S04]  /*05b0*/  STG.E desc[UR6][R12.64], R7 ;  /* 0x000000070c007986 */ /* 0x000fe8000c101906 */
[----:B----4-:R-:W-:Y:S04]  /*05c0*/  STG.E desc[UR6][R22.64+0x20], R4 ;  /* 0x0000200416007986 */ /* 0x010fe8000c101906 */
[----:B------:R-:W-:Y:S04]  /*05d0*/  STG.E desc[UR6][R12.64+0x20], R5 ;  /* 0x000020050c007986 */ /* 0x000fe8000c101906 */
[----:B-----5:R-:W-:Y:S04]  /*05e0*/  STG.E desc[UR6][R2.64], R8 ;  /* 0x0000000802007986 */ /* 0x020fe8000c101906 */
[----:B------:R-:W-:Y:S04]  /*05f0*/  STG.E desc[UR6][R14.64], R9 ;  /* 0x000000090e007986 */ /* 0x000fe8000c101906 */
[----:B------:R-:W-:Y:S04]  /*0600*/  STG.E desc[UR6][R2.64+0x20], R10 ;  /* 0x0000200a02007986 */ /* 0x000fe8000c101906 */
[----:B------:R-:W-:Y:S01]  /*0610*/  STG.E desc[UR6][R14.64+0x20], R11 ;  /* 0x0000200b0e007986 */ /* 0x000fe2000c101906 */
[----:B------:R-:W-:Y:S05]  /*0620*/  EXIT ;  /* 0x000000000000794d */ /* 0x000fea0003800000 */
.L_x_5:
[----:B------:R-:W-:-:S00]  /*0630*/  BRA `(.L_x_5) ;  /* 0xfffffffc00fc7947 */ /* 0x000fc0000383ffff */
[----:B------:R-:W-:-:S00]  /*0640*/  NOP ;  /* 0x0000000000007918 */ /* 0x000fc00000000000 */
        /* <DEDUP_REMOVED lines=11> */
.L_x_6:


//--------------------- .nv.shared.reserved.0     --------------------------
	.section	.nv.shared.reserved.0,"aw",@nobits
	.weak		__nv_reservedSMEM_offset_0_alias
	.size		__nv_reservedSMEM_offset_0_alias, 0, 64
	.other		__nv_reservedSMEM_offset_0_alias,@"STO_CUDA_RESERVED_SHARED STV_DEFAULT"
__nv_reservedSMEM_offset_0_alias:
	.zero		0
	.zero		64


//--------------------- .nv.constant0._Z16simple_wmma_gemmP6__halfS0_PfS1_iiiff --------------------------
	.section	.nv.constant0._Z16simple_wmma_gemmP6__halfS0_PfS1_iiiff,"a",@progbits
	.sectionflags	@""
	.align	4
.nv.constant0._Z16simple_wmma_gemmP6__halfS0_PfS1_iiiff:
	.zero		948


//--------------------- SYMBOLS --------------------------

	.type		.nv.reservedSmem.offset0,@object
	.size		.nv.reservedSmem.offset0,0x4
